	.headerflags	@"EF_CUDA_TEXMODE_UNIFIED EF_CUDA_64BIT_ADDRESS EF_CUDA_ACCELERATORS EF_CUDA_SM90 EF_CUDA_VIRTUAL_SM(EF_CUDA_SM90)"
	.elftype	@"ET_EXEC"


//--------------------- .nv.info                  --------------------------
	.section	.nv.info,"",@"SHT_CUDA_INFO"
	.align	4


	//----- nvinfo : EIATTR_REGCOUNT
	.align		4
        /*0000*/ 	.byte	0x04, 0x2f
        /*0002*/ 	.short	(.L_1 - .L_0)
	.align		4
.L_0:
        /*0004*/ 	.word	index@(triton_poi_fused_cat_11)
        /*0008*/ 	.word	0x00000020


	//----- nvinfo : EIATTR_MIN_STACK_SIZE
	.align		4
.L_1:
        /*000c*/ 	.byte	0x04, 0x12
        /*000e*/ 	.short	(.L_3 - .L_2)
	.align		4
.L_2:
        /*0010*/ 	.word	index@(triton_poi_fused_cat_11)
        /*0014*/ 	.word	0x00000000


	//----- nvinfo : EIATTR_FRAME_SIZE
	.align		4
.L_3:
        /*0018*/ 	.byte	0x04, 0x11
        /*001a*/ 	.short	(.L_5 - .L_4)
	.align		4
.L_4:
        /*001c*/ 	.word	index@(triton_poi_fused_cat_11)
        /*0020*/ 	.word	0x00000000


	//----- nvinfo : EIATTR_MIN_STACK_SIZE
	.align		4
.L_5:
        /*0024*/ 	.byte	0x04, 0x12
        /*0026*/ 	.short	(.L_7 - .L_6)
	.align		4
.L_6:
        /*0028*/ 	.word	index@(triton_poi_fused_cat_11)
        /*002c*/ 	.word	0x00000000
.L_7:


//--------------------- .nv.info.triton_poi_fused_cat_11 --------------------------
	.section	.nv.info.triton_poi_fused_cat_11,"",@"SHT_CUDA_INFO"
	.sectionflags	@""
	.align	4


	//----- nvinfo : EIATTR_CUDA_API_VERSION
	.align		4
        /*0000*/ 	.byte	0x04, 0x37
        /*0002*/ 	.short	(.L_9 - .L_8)
.L_8:
        /*0004*/ 	.word	0x0000007c


	//----- nvinfo : EIATTR_KPARAM_INFO
	.align		4
.L_9:
        /*0008*/ 	.byte	0x04, 0x17
        /*000a*/ 	.short	(.L_11 - .L_10)
.L_10:
        /*000c*/ 	.word	0x00000000
        /*0010*/ 	.short	0x0002
        /*0012*/ 	.short	0x0010
        /*0014*/ 	.byte	0x00, 0xf0, 0x11, 0x00


	//----- nvinfo : EIATTR_KPARAM_INFO
	.align		4
.L_11:
        /*0018*/ 	.byte	0x04, 0x17
        /*001a*/ 	.short	(.L_13 - .L_12)
.L_12:
        /*001c*/ 	.word	0x00000000
        /*0020*/ 	.short	0x0001
        /*0022*/ 	.short	0x0008
        /*0024*/ 	.byte	0x00, 0xf4, 0x21, 0x00


	//----- nvinfo : EIATTR_KPARAM_INFO
	.align		4
.L_13:
        /*0028*/ 	.byte	0x04, 0x17
        /*002a*/ 	.short	(.L_15 - .L_14)
.L_14:
        /*002c*/ 	.word	0x00000000
        /*0030*/ 	.short	0x0000
        /*0032*/ 	.short	0x0000
        /*0034*/ 	.byte	0x00, 0xf4, 0x21, 0x00


	//----- nvinfo : EIATTR_SPARSE_MMA_MASK
	.align		4
.L_15:
        /*0038*/ 	.byte	0x03, 0x50
        /*003a*/ 	.short	0x0000


	//----- nvinfo : EIATTR_MAXREG_COUNT
	.align		4
        /*003c*/ 	.byte	0x03, 0x1b
        /*003e*/ 	.short	0x00ff


	//----- nvinfo : EIATTR_EXIT_INSTR_OFFSETS
	.align		4
        /*0040*/ 	.byte	0x04, 0x1c
        /*0042*/ 	.short	(.L_17 - .L_16)


	//   ....[0]....
.L_16:
        /*0044*/ 	.word	0x00000a30


	//----- nvinfo : EIATTR_REQNTID
	.align		4
.L_17:
        /*0048*/ 	.byte	0x04, 0x10
        /*004a*/ 	.short	(.L_19 - .L_18)
.L_18:
        /*004c*/ 	.word	0x00000080
        /*0050*/ 	.word	0x00000001
        /*0054*/ 	.word	0x00000001


	//----- nvinfo : EIATTR_CBANK_PARAM_SIZE
	.align		4
.L_19:
        /*0058*/ 	.byte	0x03, 0x19
        /*005a*/ 	.short	0x0014


	//----- nvinfo : EIATTR_PARAM_CBANK
	.align		4
        /*005c*/ 	.byte	0x04, 0x0a
        /*005e*/ 	.short	(.L_21 - .L_20)
	.align		4
.L_20:
        /*0060*/ 	.word	index@(.nv.constant0.triton_poi_fused_cat_11)
        /*0064*/ 	.short	0x0210
        /*0066*/ 	.short	0x0014


	//----- nvinfo : EIATTR_SW_WAR
	.align		4
.L_21:
        /*0068*/ 	.byte	0x04, 0x36
        /*006a*/ 	.short	(.L_23 - .L_22)
.L_22:
        /*006c*/ 	.word	0x00000008
.L_23:


//--------------------- .nv.callgraph             --------------------------
	.section	.nv.callgraph,"",@"SHT_CUDA_CALLGRAPH"
	.align	4
	.sectionentsize	8
	.align		4
        /*0000*/ 	.word	0x00000000
	.align		4
        /*0004*/ 	.word	0xffffffff
	.align		4
        /*0008*/ 	.word	0x00000000
	.align		4
        /*000c*/ 	.word	0xfffffffe
	.align		4
        /*0010*/ 	.word	0x00000000
	.align		4
        /*0014*/ 	.word	0xfffffffd
	.align		4
        /*0018*/ 	.word	0x00000000
	.align		4
        /*001c*/ 	.word	0xfffffffc


//--------------------- .text.triton_poi_fused_cat_11 --------------------------
	.section	.text.triton_poi_fused_cat_11,"ax",@progbits
	.align	128
        .global         triton_poi_fused_cat_11
        .type           triton_poi_fused_cat_11,@function
        .size           triton_poi_fused_cat_11,(.L_x_1 - triton_poi_fused_cat_11)
        .other          triton_poi_fused_cat_11,@"STO_CUDA_ENTRY STV_DEFAULT"
triton_poi_fused_cat_11:
.text.triton_poi_fused_cat_11:
[----:B------:R-:W-:Y:S01]  /*0000*/  LDC R1, c[0x0][0x28] ;  /* 0x00000a00ff017b82 */ /* 0x000fe20000000800 */
[----:B------:R-:W1:Y:S01]  /*0010*/  S2R R0, SR_TID.X ;  /* 0x0000000000007919 */ /* 0x000e620000002100 */
[----:B------:R-:W-:Y:S01]  /*0020*/  IMAD.MOV.U32 R8, RZ, RZ, RZ ;  /* 0x000000ffff087224 */ /* 0x000fe200078e00ff */
[----:B------:R-:W-:Y:S01]  /*0030*/  ULDC.64 UR4, c[0x0][0x208] ;  /* 0x0000820000047ab9 */ /* 0x000fe20000000a00 */
[----:B------:R-:W2:Y:S01]  /*0040*/  S2R R3, SR_CTAID.X ;  /* 0x0000000000037919 */ /* 0x000ea20000002500 */
[----:B-1----:R-:W-:-:S05]  /*0050*/  IMAD.SHL.U32 R0, R0, 0x4, RZ ;  /* 0x0000000400007824 */ /* 0x002fca00078e00ff */
[----:B------:R-:W-:-:S05]  /*0060*/  LOP3.LUT R0, R0, 0x1fc, RZ, 0xc0, !PT ;  /* 0x000001fc00007812 */ /* 0x000fca00078ec0ff */
[----:B--2---:R-:W-:-:S04]  /*0070*/  IMAD R10, R3, 0x200, R0 ;  /* 0x00000200030a7824 */ /* 0x004fc800078e0200 */
[----:B------:R-:W-:-:S05]  /*0080*/  IMAD.HI R0, R10, 0x2aaaaaab, RZ ;  /* 0x2aaaaaab0a007827 */ /* 0x000fca00078e02ff */
[----:B------:R-:W-:-:S04]  /*0090*/  SHF.R.U32.HI R3, RZ, 0x1f, R0 ;  /* 0x0000001fff037819 */ /* 0x000fc80000011600 */
[CC--:B------:R-:W-:Y:S02]  /*00a0*/  LEA.HI.SX32 R11, R0.reuse, R3.reuse, 0x1f ;  /* 0x00000003000b7211 */ /* 0x0c0fe400078ffaff */
[----:B------:R-:W-:Y:S02]  /*00b0*/  LEA.HI.SX32 R4, R0, R3, 0x1a ;  /* 0x0000000300047211 */ /* 0x000fe400078fd2ff */
[----:B------:R-:W-:Y:S02]  /*00c0*/  SHF.R.S32.HI R6, RZ, 0x1f, R11 ;  /* 0x0000001fff067819 */ /* 0x000fe4000001140b */
[----:B------:R-:W-:Y:S02]  /*00d0*/  LEA.HI R2, R4, R4, RZ, 0x5 ;  /* 0x0000000404027211 */ /* 0x000fe400078f28ff */
[----:B------:R-:W-:Y:S02]  /*00e0*/  LEA.HI R6, R6, R11, RZ, 0x5 ;  /* 0x0000000b06067211 */ /* 0x000fe400078f28ff */
[----:B------:R-:W-:-:S02]  /*00f0*/  LEA.HI R14, R0, R3, RZ, 0x15 ;  /* 0x00000003000e7211 */ /* 0x000fc400078fa8ff */
[----:B------:R-:W-:Y:S02]  /*0100*/  LOP3.LUT R5, R2, 0x1ffffe0, RZ, 0xc0, !PT ;  /* 0x01ffffe002057812 */ /* 0x000fe400078ec0ff */
[----:B------:R-:W-:Y:S01]  /*0110*/  LOP3.LUT R6, R6, 0x7fffffe0, RZ, 0xc0, !PT ;  /* 0x7fffffe006067812 */ /* 0x000fe200078ec0ff */
[----:B------:R-:W1:Y:S01]  /*0120*/  LDC.64 R2, c[0x0][0x210] ;  /* 0x00008400ff027b82 */ /* 0x000e620000000a00 */
[----:B------:R-:W-:Y:S02]  /*0130*/  IMAD R14, R14, 0x3000, RZ ;  /* 0x000030000e0e7824 */ /* 0x000fe400078e02ff */
[----:B------:R-:W-:Y:S01]  /*0140*/  IADD3 R6, R11, -R6, RZ ;  /* 0x800000060b067210 */ /* 0x000fe20007ffe0ff */
[----:B------:R-:W-:Y:S02]  /*0150*/  IMAD.IADD R5, R4, 0x1, -R5 ;  /* 0x0000000104057824 */ /* 0x000fe400078e0a05 */
[----:B------:R-:W-:Y:S02]  /*0160*/  IMAD R11, R11, -0xc, R10 ;  /* 0xfffffff40b0b7824 */ /* 0x000fe400078e020a */
[----:B------:R-:W-:-:S02]  /*0170*/  IMAD R5, R5, 0x40, R6 ;  /* 0x0000004005057824 */ /* 0x000fc400078e0206 */
[----:B------:R-:W-:Y:S01]  /*0180*/  VIADD R13, R14, 0xffff7000 ;  /* 0xffff70000e0d7836 */ /* 0x000fe20000000000 */
[----:B------:R-:W-:Y:S01]  /*0190*/  ISETP.GT.AND P4, PT, R11, 0x8, PT ;  /* 0x000000080b00780c */ /* 0x000fe20003f84270 */
[----:B------:R-:W-:-:S03]  /*01a0*/  IMAD.SHL.U32 R19, R5, 0x2, RZ ;  /* 0x0000000205137824 */ /* 0x000fc600078e00ff */
[----:B------:R-:W-:Y:S01]  /*01b0*/  LEA R5, R11, R13, 0xc ;  /* 0x0000000d0b057211 */ /* 0x000fe200078e60ff */
[----:B------:R-:W-:-:S04]  /*01c0*/  VIADD R18, R19, 0x41 ;  /* 0x0000004113127836 */ /* 0x000fc80000000000 */
[----:B------:R-:W-:-:S04]  /*01d0*/  IMAD.IADD R5, R18, 0x1, R5 ;  /* 0x0000000112057824 */ /* 0x000fc800078e0205 */
[----:B-1----:R-:W-:-:S05]  /*01e0*/  IMAD.WIDE R4, R5, 0x4, R2 ;  /* 0x0000000405047825 */ /* 0x002fca00078e0202 */
[----:B------:R1:W2:Y:S01]  /*01f0*/  @P4 LDG.E.EL R8, desc[UR4][R4.64] ;  /* 0x0000000404084981 */ /* 0x0002a2000c2e1900 */
[----:B------:R-:W-:Y:S01]  /*0200*/  IADD3 R0, R10, 0x1, RZ ;  /* 0x000000010a007810 */ /* 0x000fe20007ffe0ff */
[----:B------:R-:W-:Y:S01]  /*0210*/  VIADD R7, R11, 0xfffffffd ;  /* 0xfffffffd0b077836 */ /* 0x000fe20000000000 */
[----:B------:R-:W-:Y:S01]  /*0220*/  IADD3 R15, R19, 0x40, RZ ;  /* 0x00000040130f7810 */ /* 0x000fe20007ffe0ff */
[----:B------:R-:W-:Y:S01]  /*0230*/  VIADD R16, R14, 0xffffd000 ;  /* 0xffffd0000e107836 */ /* 0x000fe20000000000 */
[----:B------:R-:W-:Y:S01]  /*0240*/  IADD3 R23, R10, 0x3, RZ ;  /* 0x000000030a177810 */ /* 0x000fe20007ffe0ff */
[----:B------:R-:W-:Y:S01]  /*0250*/  IMAD.HI R6, R0, 0x2aaaaaab, RZ ;  /* 0x2aaaaaab00067827 */ /* 0x000fe200078e02ff */
[----:B------:R-:W-:-:S03]  /*0260*/  ISETP.GE.U32.AND P5, PT, R7, 0x3, PT ;  /* 0x000000030700780c */ /* 0x000fc60003fa6070 */
[----:B------:R-:W-:Y:S01]  /*0270*/  IMAD R12, R11, 0x1000, R16 ;  /* 0x000010000b0c7824 */ /* 0x000fe200078e0210 */
[----:B------:R-:W-:Y:S01]  /*0280*/  SHF.R.U32.HI R7, RZ, 0x1, R6 ;  /* 0x00000001ff077819 */ /* 0x000fe20000011606 */
[----:B------:R-:W-:Y:S02]  /*0290*/  VIADD R20, R14, 0xffffa000 ;  /* 0xffffa0000e147836 */ /* 0x000fe40000000000 */
[----:B------:R-:W-:Y:S01]  /*02a0*/  IMAD.IADD R9, R15, 0x1, R12 ;  /* 0x000000010f097824 */ /* 0x000fe200078e020c */
[----:B------:R-:W-:Y:S01]  /*02b0*/  LEA.HI R7, R6, R7, RZ, 0x1 ;  /* 0x0000000706077211 */ /* 0x000fe200078f08ff */
[----:B------:R-:W-:Y:S02]  /*02c0*/  IMAD R6, R11, 0x1000, R20 ;  /* 0x000010000b067824 */ /* 0x000fe400078e0214 */
[----:B------:R-:W-:Y:S02]  /*02d0*/  VIADD R17, R19, 0x1 ;  /* 0x0000000113117836 */ /* 0x000fe40000000000 */
[----:B------:R-:W-:-:S02]  /*02e0*/  IMAD.MOV.U32 R21, RZ, RZ, RZ ;  /* 0x000000ffff157224 */ /* 0x000fc400078e00ff */
[----:B-1----:R-:W-:Y:S01]  /*02f0*/  IMAD.WIDE R4, R9, 0x4, R2 ;  /* 0x0000000409047825 */ /* 0x002fe200078e0202 */
[----:B------:R-:W-:-:S03]  /*0300*/  IADD3 R9, R17, R6, RZ ;  /* 0x0000000611097210 */ /* 0x000fc60007ffe0ff */
[----:B------:R-:W-:Y:S01]  /*0310*/  VIADD R25, R10, 0x2 ;  /* 0x000000020a197836 */ /* 0x000fe20000000000 */
[----:B------:R1:W3:Y:S01]  /*0320*/  @!P5 LDG.E.EL R21, desc[UR4][R4.64] ;  /* 0x000000040415d981 */ /* 0x0002e2000c2e1900 */
[----:B------:R-:W-:Y:S01]  /*0330*/  IMAD.HI R26, R23, 0x2aaaaaab, RZ ;  /* 0x2aaaaaab171a7827 */ /* 0x000fe200078e02ff */
[----:B------:R-:W-:-:S03]  /*0340*/  ISETP.GE.AND P0, PT, R11, 0x6, PT ;  /* 0x000000060b00780c */ /* 0x000fc60003f06270 */
[----:B------:R-:W-:Y:S01]  /*0350*/  IMAD R0, R7, -0xc, R0 ;  /* 0xfffffff407007824 */ /* 0x000fe200078e0200 */
[----:B------:R-:W-:Y:S01]  /*0360*/  SHF.R.U32.HI R7, RZ, 0x1, R26 ;  /* 0x00000001ff077819 */ /* 0x000fe2000001161a */
[----:B-1----:R-:W-:-:S04]  /*0370*/  IMAD.WIDE R4, R9, 0x4, R2 ;  /* 0x0000000409047825 */ /* 0x002fc800078e0202 */
[----:B------:R-:W-:Y:S01]  /*0380*/  IMAD.HI R9, R25, 0x2aaaaaab, RZ ;  /* 0x2aaaaaab19097827 */ /* 0x000fe200078e02ff */
[----:B------:R-:W-:Y:S02]  /*0390*/  ISETP.NE.AND P6, PT, R11, 0x8, PT ;  /* 0x000000080b00780c */ /* 0x000fe40003fc5270 */
[C---:B------:R-:W-:Y:S01]  /*03a0*/  ISETP.GT.AND P0, PT, R0.reuse, 0x2, !P0 ;  /* 0x000000020000780c */ /* 0x040fe20004704270 */
[----:B------:R-:W-:Y:S01]  /*03b0*/  IMAD R6, R0, 0x1000, R16 ;  /* 0x0000100000067824 */ /* 0x000fe200078e0210 */
[----:B------:R-:W-:Y:S02]  /*03c0*/  SHF.R.U32.HI R28, RZ, 0x1, R9 ;  /* 0x00000001ff1c7819 */ /* 0x000fe40000011609 */
[----:B------:R-:W-:Y:S01]  /*03d0*/  LEA.HI R26, R26, R7, RZ, 0x1 ;  /* 0x000000071a1a7211 */ /* 0x000fe200078f08ff */
[----:B------:R-:W-:Y:S01]  /*03e0*/  HFMA2.MMA R22, -RZ, RZ, 0, 0 ;  /* 0x00000000ff167435 */ /* 0x000fe200000001ff */
[----:B------:R-:W-:Y:S01]  /*03f0*/  IMAD.IADD R7, R15, 0x1, R6 ;  /* 0x000000010f077824 */ /* 0x000fe200078e0206 */
[----:B------:R-:W-:Y:S01]  /*0400*/  LEA.HI R28, R9, R28, RZ, 0x1 ;  /* 0x0000001c091c7211 */ /* 0x000fe200078f08ff */
[C---:B------:R-:W-:Y:S01]  /*0410*/  IMAD R27, R0.reuse, 0x1000, R13 ;  /* 0x00001000001b7824 */ /* 0x040fe200078e020d */
[----:B------:R-:W-:Y:S01]  /*0420*/  LEA R9, R0, R20, 0xc ;  /* 0x0000001400097211 */ /* 0x000fe200078e60ff */
[----:B------:R-:W-:Y:S01]  /*0430*/  IMAD R23, R26, -0xc, R23 ;  /* 0xfffffff41a177824 */ /* 0x000fe200078e0217 */
[----:B------:R-:W-:Y:S01]  /*0440*/  ISETP.GT.AND P3, PT, R0, 0x8, PT ;  /* 0x000000080000780c */ /* 0x000fe20003f64270 */
[----:B------:R-:W-:Y:S01]  /*0450*/  IMAD.MOV.U32 R12, RZ, RZ, RZ ;  /* 0x000000ffff0c7224 */ /* 0x000fe200078e00ff */
[----:B------:R-:W-:Y:S01]  /*0460*/  ISETP.GT.AND P1, PT, R11, 0x5, PT ;  /* 0x000000050b00780c */ /* 0x000fe20003f24270 */
[----:B------:R-:W-:Y:S01]  /*0470*/  IMAD.WIDE R6, R7, 0x4, R2 ;  /* 0x0000000407067825 */ /* 0x000fe200078e0202 */
[----:B------:R-:W-:-:S03]  /*0480*/  ISETP.GE.AND P2, PT, R23, 0x9, PT ;  /* 0x000000091700780c */ /* 0x000fc60003f46270 */
[----:B------:R-:W-:Y:S01]  /*0490*/  IMAD R25, R28, -0xc, R25 ;  /* 0xfffffff41c197824 */ /* 0x000fe200078e0219 */
[----:B------:R-:W-:Y:S01]  /*04a0*/  ISETP.LT.AND P1, PT, R0, 0x9, P1 ;  /* 0x000000090000780c */ /* 0x000fe20000f21270 */
[----:B------:R-:W-:Y:S01]  /*04b0*/  IMAD.IADD R27, R18, 0x1, R27 ;  /* 0x00000001121b7824 */ /* 0x000fe200078e021b */
[----:B------:R1:W4:Y:S01]  /*04c0*/  @!P6 LDG.E.EL R12, desc[UR4][R4.64] ;  /* 0x00000004040ce981 */ /* 0x000322000c2e1900 */
[----:B------:R-:W-:Y:S02]  /*04d0*/  IMAD.IADD R9, R17, 0x1, R9 ;  /* 0x0000000111097824 */ /* 0x000fe400078e0209 */
[----:B------:R-:W-:Y:S01]  /*04e0*/  IMAD R28, R23, 0x1000, R20 ;  /* 0x00001000171c7824 */ /* 0x000fe200078e0214 */
[----:B------:R5:W4:Y:S01]  /*04f0*/  @P0 LDG.E.EL R22, desc[UR4][R6.64] ;  /* 0x0000000406160981 */ /* 0x000b22000c2e1900 */
[----:B------:R-:W-:Y:S01]  /*0500*/  IMAD.MOV.U32 R24, RZ, RZ, RZ ;  /* 0x000000ffff187224 */ /* 0x000fe200078e00ff */
[----:B------:R-:W-:Y:S01]  /*0510*/  ISETP.GT.AND P2, PT, R25, 0x5, !P2 ;  /* 0x000000051900780c */ /* 0x000fe20005744270 */
[----:B------:R-:W-:-:S02]  /*0520*/  IMAD R29, R23, 0x1000, R13 ;  /* 0x00001000171d7824 */ /* 0x000fc400078e020d */
[----:B-1----:R-:W-:-:S04]  /*0530*/  IMAD.WIDE R4, R27, 0x4, R2 ;  /* 0x000000041b047825 */ /* 0x002fc800078e0202 */
[----:B-----5:R-:W-:Y:S01]  /*0540*/  IMAD.WIDE R6, R9, 0x4, R2 ;  /* 0x0000000409067825 */ /* 0x020fe200078e0202 */
[----:B------:R-:W-:Y:S01]  /*0550*/  IADD3 R9, R17, R28, RZ ;  /* 0x0000001c11097210 */ /* 0x000fe20007ffe0ff */
[----:B------:R1:W5:Y:S02]  /*0560*/  @P3 LDG.E.EL R24, desc[UR4][R4.64] ;  /* 0x0000000404183981 */ /* 0x000364000c2e1900 */
[----:B------:R-:W-:Y:S02]  /*0570*/  IMAD.MOV.U32 R26, RZ, RZ, RZ ;  /* 0x000000ffff1a7224 */ /* 0x000fe400078e00ff */
[----:B------:R-:W-:-:S04]  /*0580*/  IMAD.MOV.U32 R28, RZ, RZ, RZ ;  /* 0x000000ffff1c7224 */ /* 0x000fc800078e00ff */
[----:B------:R-:W5:Y:S01]  /*0590*/  @P1 LDG.E.EL R26, desc[UR4][R6.64] ;  /* 0x00000004061a1981 */ /* 0x000f62000c2e1900 */
[----:B-1----:R-:W-:-:S04]  /*05a0*/  IMAD.WIDE R4, R9, 0x4, R2 ;  /* 0x0000000409047825 */ /* 0x002fc800078e0202 */
[----:B------:R-:W-:Y:S01]  /*05b0*/  IMAD.IADD R9, R18, 0x1, R29 ;  /* 0x0000000112097824 */ /* 0x000fe200078e021d */
[----:B------:R-:W-:Y:S01]  /*05c0*/  MOV R29, RZ ;  /* 0x000000ff001d7202 */ /* 0x000fe20000000f00 */
[----:B------:R1:W5:Y:S01]  /*05d0*/  @P2 LDG.E.EL R28, desc[UR4][R4.64] ;  /* 0x00000004041c2981 */ /* 0x000362000c2e1900 */
[----:B--2---:R-:W-:Y:S02]  /*05e0*/  SEL R27, R8, RZ, P4 ;  /* 0x000000ff081b7207 */ /* 0x004fe40002000000 */
[----:B------:R-:W-:Y:S01]  /*05f0*/  ISETP.GT.AND P4, PT, R23, 0x8, PT ;  /* 0x000000081700780c */ /* 0x000fe20003f84270 */
[----:B------:R-:W-:-:S12]  /*0600*/  IMAD.WIDE R8, R9, 0x4, R2 ;  /* 0x0000000409087825 */ /* 0x000fd800078e0202 */
[----:B------:R2:W2:Y:S01]  /*0610*/  @P4 LDG.E.EL R29, desc[UR4][R8.64] ;  /* 0x00000004081d4981 */ /* 0x0004a2000c2e1900 */
[----:B-1----:R-:W-:Y:S02]  /*0620*/  IMAD R4, R11, 0x1000, R14 ;  /* 0x000010000b047824 */ /* 0x002fe400078e020e */
[----:B------:R-:W-:Y:S01]  /*0630*/  IMAD R16, R23, 0x1000, R16 ;  /* 0x0000100017107824 */ /* 0x000fe200078e0210 */
[----:B------:R-:W-:Y:S02]  /*0640*/  LEA R20, R25, R20, 0xc ;  /* 0x0000001419147211 */ /* 0x000fe400078e60ff */
[----:B---3--:R-:W-:Y:S02]  /*0650*/  SEL R21, R21, RZ, !P5 ;  /* 0x000000ff15157207 */ /* 0x008fe40006800000 */
[----:B----4-:R-:W-:Y:S02]  /*0660*/  SEL R12, R12, RZ, !P6 ;  /* 0x000000ff0c0c7207 */ /* 0x010fe40007000000 */
[----:B------:R-:W-:-:S02]  /*0670*/  SEL R22, R22, RZ, P0 ;  /* 0x000000ff16167207 */ /* 0x000fc40000000000 */
[----:B------:R-:W-:Y:S01]  /*0680*/  @P5 SEL R21, R12, R27, !P6 ;  /* 0x0000001b0c155207 */ /* 0x000fe20007000000 */
[----:B------:R-:W-:Y:S02]  /*0690*/  IMAD R27, R25, 0x1000, R13 ;  /* 0x00001000191b7824 */ /* 0x000fe400078e020d */
[----:B------:R-:W-:Y:S01]  /*06a0*/  IMAD.IADD R13, R19, 0x1, R4 ;  /* 0x00000001130d7824 */ /* 0x000fe200078e0204 */
[----:B-----5:R-:W-:Y:S02]  /*06b0*/  SEL R7, R24, RZ, P3 ;  /* 0x000000ff18077207 */ /* 0x020fe40001800000 */
[----:B------:R-:W-:-:S04]  /*06c0*/  SEL R26, R26, RZ, P1 ;  /* 0x000000ff1a1a7207 */ /* 0x000fc80000800000 */
[----:B------:R-:W-:Y:S02]  /*06d0*/  @!P0 SEL R22, R26, R7, P1 ;  /* 0x000000071a168207 */ /* 0x000fe40000800000 */
[----:B------:R-:W-:Y:S02]  /*06e0*/  ISETP.GE.AND P0, PT, R25, 0x6, PT ;  /* 0x000000061900780c */ /* 0x000fe40003f06270 */
[----:B------:R-:W-:Y:S02]  /*06f0*/  SEL R6, R28, RZ, P2 ;  /* 0x000000ff1c067207 */ /* 0x000fe40001000000 */
[----:B------:R-:W-:Y:S01]  /*0700*/  ISETP.GE.AND P1, PT, R11, 0x3, PT ;  /* 0x000000030b00780c */ /* 0x000fe20003f26270 */
[----:B------:R-:W-:Y:S01]  /*0710*/  IMAD R4, R25, 0x1000, R14 ;  /* 0x0000100019047824 */ /* 0x000fe200078e020e */
[C---:B------:R-:W-:Y:S02]  /*0720*/  ISETP.GE.AND P6, PT, R23.reuse, 0x3, PT ;  /* 0x000000031700780c */ /* 0x040fe40003fc6270 */
[----:B------:R-:W-:Y:S01]  /*0730*/  ISETP.GT.AND P0, PT, R23, 0x2, !P0 ;  /* 0x000000021700780c */ /* 0x000fe20004704270 */
[----:B------:R-:W-:Y:S01]  /*0740*/  IMAD.MOV.U32 R7, RZ, RZ, RZ ;  /* 0x000000ffff077224 */ /* 0x000fe200078e00ff */
[----:B------:R-:W-:Y:S01]  /*0750*/  ISETP.GE.AND P3, PT, R25, 0x3, PT ;  /* 0x000000031900780c */ /* 0x000fe20003f66270 */
[----:B--2---:R-:W-:Y:S01]  /*0760*/  IMAD.IADD R9, R19, 0x1, R4 ;  /* 0x0000000113097824 */ /* 0x004fe200078e0204 */
[----:B------:R-:W-:Y:S01]  /*0770*/  ISETP.GT.AND P5, PT, R25, 0x8, PT ;  /* 0x000000081900780c */ /* 0x000fe20003fa4270 */
[----:B------:R-:W-:-:S04]  /*0780*/  IMAD.WIDE R12, R13, 0x4, R2 ;  /* 0x000000040d0c7825 */ /* 0x000fc800078e0202 */
[----:B------:R-:W-:Y:S01]  /*0790*/  IMAD.IADD R27, R18, 0x1, R27 ;  /* 0x00000001121b7824 */ /* 0x000fe200078e021b */
[----:B------:R1:W2:Y:S01]  /*07a0*/  @!P1 LDG.E.EL R7, desc[UR4][R12.64] ;  /* 0x000000040c079981 */ /* 0x0002a2000c2e1900 */
[----:B------:R-:W-:Y:S02]  /*07b0*/  IMAD.MOV.U32 R11, RZ, RZ, RZ ;  /* 0x000000ffff0b7224 */ /* 0x000fe400078e00ff */
[----:B------:R-:W-:-:S04]  /*07c0*/  IMAD.WIDE R8, R9, 0x4, R2 ;  /* 0x0000000409087825 */ /* 0x000fc800078e0202 */
[----:B-1----:R-:W-:Y:S01]  /*07d0*/  IMAD.WIDE R12, R27, 0x4, R2 ;  /* 0x000000041b0c7825 */ /* 0x002fe200078e0202 */
[----:B------:R-:W-:Y:S02]  /*07e0*/  @!P2 SEL R6, R29, RZ, P4 ;  /* 0x000000ff1d06a207 */ /* 0x000fe40002000000 */
[C---:B------:R-:W-:Y:S01]  /*07f0*/  ISETP.GE.AND P2, PT, R0.reuse, 0x3, PT ;  /* 0x000000030000780c */ /* 0x040fe20003f46270 */
[----:B------:R-:W-:Y:S01]  /*0800*/  IMAD R0, R0, 0x1000, R14 ;  /* 0x0000100000007824 */ /* 0x000fe200078e020e */
[----:B------:R-:W-:Y:S02]  /*0810*/  LEA R14, R23, R14, 0xc ;  /* 0x0000000e170e7211 */ /* 0x000fe400078e60ff */
[----:B------:R-:W-:Y:S01]  /*0820*/  IADD3 R23, R15, R16, RZ ;  /* 0x000000100f177210 */ /* 0x000fe20007ffe0ff */
[----:B------:R-:W-:Y:S01]  /*0830*/  IMAD.IADD R5, R19, 0x1, R0 ;  /* 0x0000000113057824 */ /* 0x000fe200078e0200 */
[----:B------:R-:W-:Y:S01]  /*0840*/  ISETP.NE.AND P4, PT, R25, 0x6, PT ;  /* 0x000000061900780c */ /* 0x000fe20003f85270 */
[----:B------:R-:W-:Y:S01]  /*0850*/  IMAD.IADD R25, R17, 0x1, R20 ;  /* 0x0000000111197824 */ /* 0x000fe200078e0214 */
[----:B------:R-:W-:Y:S01]  /*0860*/  IADD3 R19, R19, R14, RZ ;  /* 0x0000000e13137210 */ /* 0x000fe20007ffe0ff */
[----:B------:R-:W-:Y:S01]  /*0870*/  IMAD.WIDE R16, R23, 0x4, R2 ;  /* 0x0000000417107825 */ /* 0x000fe200078e0202 */
[----:B------:R-:W-:-:S03]  /*0880*/  HFMA2.MMA R23, -RZ, RZ, 0, 0 ;  /* 0x00000000ff177435 */ /* 0x000fc600000001ff */
[----:B------:R-:W-:Y:S01]  /*0890*/  IMAD.WIDE R14, R19, 0x4, R2 ;  /* 0x00000004130e7825 */ /* 0x000fe200078e0202 */
[----:B------:R-:W-:-:S03]  /*08a0*/  CS2R R18, SRZ ;  /* 0x0000000000127805 */ /* 0x000fc6000001ff00 */
[----:B------:R-:W-:-:S03]  /*08b0*/  IMAD.WIDE R4, R5, 0x4, R2 ;  /* 0x0000000405047825 */ /* 0x000fc600078e0202 */
[----:B------:R-:W3:Y:S01]  /*08c0*/  @P5 LDG.E.EL R23, desc[UR4][R12.64] ;  /* 0x000000040c175981 */ /* 0x000ee2000c2e1900 */
[----:B------:R-:W-:Y:S02]  /*08d0*/  IMAD.MOV.U32 R20, RZ, RZ, RZ ;  /* 0x000000ffff147224 */ /* 0x000fe400078e00ff */
[----:B------:R-:W-:Y:S01]  /*08e0*/  IMAD.WIDE R2, R25, 0x4, R2 ;  /* 0x0000000419027825 */ /* 0x000fe200078e0202 */
[----:B------:R1:W4:Y:S03]  /*08f0*/  @!P2 LDG.E.EL R11, desc[UR4][R4.64] ;  /* 0x00000004040ba981 */ /* 0x000326000c2e1900 */
[----:B------:R-:W-:Y:S01]  /*0900*/  IMAD.MOV.U32 R0, RZ, RZ, RZ ;  /* 0x000000ffff007224 */ /* 0x000fe200078e00ff */
[----:B------:R-:W5:Y:S04]  /*0910*/  @!P4 LDG.E.EL R20, desc[UR4][R2.64] ;  /* 0x000000040214c981 */ /* 0x000f68000c2e1900 */
[----:B------:R-:W5:Y:S01]  /*0920*/  @P0 LDG.E.EL R19, desc[UR4][R16.64] ;  /* 0x0000000410130981 */ /* 0x000f62000c2e1900 */
[----:B-1----:R-:W1:Y:S03]  /*0930*/  LDC.64 R4, c[0x0][0x218] ;  /* 0x00008600ff047b82 */ /* 0x002e660000000a00 */
[----:B------:R2:W5:Y:S04]  /*0940*/  @!P3 LDG.E.EL R0, desc[UR4][R8.64] ;  /* 0x000000040800b981 */ /* 0x000568000c2e1900 */
[----:B------:R-:W5:Y:S01]  /*0950*/  @!P6 LDG.E.EL R18, desc[UR4][R14.64] ;  /* 0x000000040e12e981 */ /* 0x000f62000c2e1900 */
[----:B-1----:R-:W-:Y:S01]  /*0960*/  IMAD.WIDE R4, R10, 0x4, R4 ;  /* 0x000000040a047825 */ /* 0x002fe200078e0204 */
[----:B--2---:R-:W-:-:S04]  /*0970*/  SEL R8, R7, RZ, !P1 ;  /* 0x000000ff07087207 */ /* 0x004fc80004800000 */
[----:B------:R-:W-:Y:S02]  /*0980*/  SEL R8, R8, R21, !P1 ;  /* 0x0000001508087207 */ /* 0x000fe40004800000 */
[----:B---3--:R-:W-:Y:S02]  /*0990*/  SEL R23, R23, RZ, P5 ;  /* 0x000000ff17177207 */ /* 0x008fe40002800000 */
[----:B----4-:R-:W-:Y:S02]  /*09a0*/  SEL R9, R11, RZ, !P2 ;  /* 0x000000ff0b097207 */ /* 0x010fe40005000000 */
[----:B-----5:R-:W-:Y:S02]  /*09b0*/  SEL R20, R20, RZ, !P4 ;  /* 0x000000ff14147207 */ /* 0x020fe40006000000 */
[----:B------:R-:W-:Y:S02]  /*09c0*/  SEL R19, R19, RZ, P0 ;  /* 0x000000ff13137207 */ /* 0x000fe40000000000 */
[----:B------:R-:W-:-:S02]  /*09d0*/  SEL R9, R9, R22, !P2 ;  /* 0x0000001609097207 */ /* 0x000fc40005000000 */
[----:B------:R-:W-:Y:S02]  /*09e0*/  SEL R10, R0, RZ, !P3 ;  /* 0x000000ff000a7207 */ /* 0x000fe40005800000 */
[----:B------:R-:W-:Y:S02]  /*09f0*/  @P3 SEL R10, R20, R23, !P4 ;  /* 0x00000017140a3207 */ /* 0x000fe40006000000 */
[----:B------:R-:W-:Y:S02]  /*0a00*/  SEL R11, R18, RZ, !P6 ;  /* 0x000000ff120b7207 */ /* 0x000fe40007000000 */
[----:B------:R-:W-:-:S05]  /*0a10*/  @P6 SEL R11, R19, R6, P0 ;  /* 0x00000006130b6207 */ /* 0x000fca0000000000 */
[----:B------:R-:W-:Y:S01]  /*0a20*/  STG.E.128 desc[UR4][R4.64], R8 ;  /* 0x0000000804007986 */ /* 0x000fe2000c101d04 */
[----:B------:R-:W-:Y:S05]  /*0a30*/  EXIT ;  /* 0x000000000000794d */ /* 0x000fea0003800000 */
.L_x_0:
[----:B------:R-:W-:-:S00]  /*0a40*/  BRA `(.L_x_0) ;  /* 0xfffffffc00fc7947 */ /* 0x000fc0000383ffff */
[----:B------:R-:W-:-:S00]  /*0a50*/  NOP ;  /* 0x0000000000007918 */ /* 0x000fc00000000000 */
        /* <DEDUP_REMOVED lines=10> */
.L_x_1:


//--------------------- .nv.constant0.triton_poi_fused_cat_11 --------------------------
	.section	.nv.constant0.triton_poi_fused_cat_11,"a",@progbits
	.sectionflags	@""
	.align	4
.nv.constant0.triton_poi_fused_cat_11:
	.zero		548
